//
// Generated by NVIDIA NVVM Compiler
//
// Compiler Build ID: CL-36424714
// Cuda compilation tools, release 13.0, V13.0.88
// Based on NVVM 20.0.0
//

.version 9.0
.target sm_100
.address_size 64

	// .globl	_Z3mulPiS_S_
// _ZZ5mul_8PiS_S_E3mul has been demoted

.visible .entry _Z3mulPiS_S_(
	.param .u64 .ptr .align 1 _Z3mulPiS_S__param_0,
	.param .u64 .ptr .align 1 _Z3mulPiS_S__param_1,
	.param .u64 .ptr .align 1 _Z3mulPiS_S__param_2
)
{
	.reg .pred 	%p<9>;
	.reg .b32 	%r<117>;
	.reg .b64 	%rd<68>;

	ld.param.u64 	%rd4, [_Z3mulPiS_S__param_0];
	ld.param.u64 	%rd5, [_Z3mulPiS_S__param_1];
	ld.param.u64 	%rd3, [_Z3mulPiS_S__param_2];
	cvta.to.global.u64 	%rd1, %rd5;
	cvta.to.global.u64 	%rd2, %rd4;
	mov.u32 	%r28, %ctaid.x;
	mov.u32 	%r1, %tid.x;
	mov.u32 	%r2, %ntid.x;
	mul.lo.s32 	%r3, %r28, %r2;
	and.b32  	%r4, %r2, 7;
	setp.lt.u32 	%p1, %r2, 8;
	mov.b32 	%r111, 0;
	mov.u32 	%r116, %r111;
	@%p1 bra 	$L__BB0_3;
	and.b32  	%r111, %r2, 2040;
	mov.b32 	%r105, 0;
	mov.u32 	%r116, %r105;
$L__BB0_2:
	.pragma "nounroll";
	add.s32 	%r30, %r105, %r3;
	mul.wide.u32 	%rd6, %r30, 4;
	add.s64 	%rd7, %rd2, %rd6;
	ld.global.u32 	%r31, [%rd7];
	mad.lo.s32 	%r32, %r105, %r2, %r1;
	mul.wide.u32 	%rd8, %r32, 4;
	add.s64 	%rd9, %rd1, %rd8;
	ld.global.u32 	%r33, [%rd9];
	mad.lo.s32 	%r34, %r33, %r31, %r116;
	add.s32 	%r35, %r30, 1;
	mul.wide.u32 	%rd10, %r35, 4;
	add.s64 	%rd11, %rd2, %rd10;
	ld.global.u32 	%r36, [%rd11];
	add.s32 	%r37, %r32, %r2;
	mul.wide.u32 	%rd12, %r37, 4;
	add.s64 	%rd13, %rd1, %rd12;
	ld.global.u32 	%r38, [%rd13];
	mad.lo.s32 	%r39, %r38, %r36, %r34;
	add.s32 	%r40, %r30, 2;
	mul.wide.u32 	%rd14, %r40, 4;
	add.s64 	%rd15, %rd2, %rd14;
	ld.global.u32 	%r41, [%rd15];
	add.s32 	%r42, %r37, %r2;
	mul.wide.u32 	%rd16, %r42, 4;
	add.s64 	%rd17, %rd1, %rd16;
	ld.global.u32 	%r43, [%rd17];
	mad.lo.s32 	%r44, %r43, %r41, %r39;
	add.s32 	%r45, %r30, 3;
	mul.wide.u32 	%rd18, %r45, 4;
	add.s64 	%rd19, %rd2, %rd18;
	ld.global.u32 	%r46, [%rd19];
	add.s32 	%r47, %r42, %r2;
	mul.wide.u32 	%rd20, %r47, 4;
	add.s64 	%rd21, %rd1, %rd20;
	ld.global.u32 	%r48, [%rd21];
	mad.lo.s32 	%r49, %r48, %r46, %r44;
	add.s32 	%r50, %r30, 4;
	mul.wide.u32 	%rd22, %r50, 4;
	add.s64 	%rd23, %rd2, %rd22;
	ld.global.u32 	%r51, [%rd23];
	add.s32 	%r52, %r47, %r2;
	mul.wide.u32 	%rd24, %r52, 4;
	add.s64 	%rd25, %rd1, %rd24;
	ld.global.u32 	%r53, [%rd25];
	mad.lo.s32 	%r54, %r53, %r51, %r49;
	add.s32 	%r55, %r30, 5;
	mul.wide.u32 	%rd26, %r55, 4;
	add.s64 	%rd27, %rd2, %rd26;
	ld.global.u32 	%r56, [%rd27];
	add.s32 	%r57, %r52, %r2;
	mul.wide.u32 	%rd28, %r57, 4;
	add.s64 	%rd29, %rd1, %rd28;
	ld.global.u32 	%r58, [%rd29];
	mad.lo.s32 	%r59, %r58, %r56, %r54;
	add.s32 	%r60, %r30, 6;
	mul.wide.u32 	%rd30, %r60, 4;
	add.s64 	%rd31, %rd2, %rd30;
	ld.global.u32 	%r61, [%rd31];
	add.s32 	%r62, %r57, %r2;
	mul.wide.u32 	%rd32, %r62, 4;
	add.s64 	%rd33, %rd1, %rd32;
	ld.global.u32 	%r63, [%rd33];
	mad.lo.s32 	%r64, %r63, %r61, %r59;
	add.s32 	%r65, %r30, 7;
	mul.wide.u32 	%rd34, %r65, 4;
	add.s64 	%rd35, %rd2, %rd34;
	ld.global.u32 	%r66, [%rd35];
	add.s32 	%r67, %r62, %r2;
	mul.wide.u32 	%rd36, %r67, 4;
	add.s64 	%rd37, %rd1, %rd36;
	ld.global.u32 	%r68, [%rd37];
	mad.lo.s32 	%r116, %r68, %r66, %r64;
	add.s32 	%r105, %r105, 8;
	setp.ne.s32 	%p2, %r105, %r111;
	@%p2 bra 	$L__BB0_2;
$L__BB0_3:
	setp.eq.s32 	%p3, %r4, 0;
	@%p3 bra 	$L__BB0_11;
	and.b32  	%r13, %r2, 3;
	setp.lt.u32 	%p4, %r4, 4;
	@%p4 bra 	$L__BB0_6;
	add.s32 	%r70, %r111, %r3;
	mul.wide.u32 	%rd38, %r70, 4;
	add.s64 	%rd39, %rd2, %rd38;
	ld.global.u32 	%r71, [%rd39];
	mad.lo.s32 	%r72, %r111, %r2, %r1;
	mul.wide.u32 	%rd40, %r72, 4;
	add.s64 	%rd41, %rd1, %rd40;
	ld.global.u32 	%r73, [%rd41];
	mad.lo.s32 	%r74, %r73, %r71, %r116;
	add.s32 	%r75, %r70, 1;
	mul.wide.u32 	%rd42, %r75, 4;
	add.s64 	%rd43, %rd2, %rd42;
	ld.global.u32 	%r76, [%rd43];
	add.s32 	%r77, %r72, %r2;
	mul.wide.s32 	%rd44, %r2, 4;
	add.s64 	%rd45, %rd41, %rd44;
	ld.global.u32 	%r78, [%rd45];
	mad.lo.s32 	%r79, %r78, %r76, %r74;
	add.s32 	%r80, %r70, 2;
	mul.wide.u32 	%rd46, %r80, 4;
	add.s64 	%rd47, %rd2, %rd46;
	ld.global.u32 	%r81, [%rd47];
	add.s32 	%r82, %r77, %r2;
	add.s64 	%rd48, %rd45, %rd44;
	ld.global.u32 	%r83, [%rd48];
	mad.lo.s32 	%r84, %r83, %r81, %r79;
	add.s32 	%r85, %r70, 3;
	mul.wide.u32 	%rd49, %r85, 4;
	add.s64 	%rd50, %rd2, %rd49;
	ld.global.u32 	%r86, [%rd50];
	add.s32 	%r87, %r82, %r2;
	mul.wide.u32 	%rd51, %r87, 4;
	add.s64 	%rd52, %rd1, %rd51;
	ld.global.u32 	%r88, [%rd52];
	mad.lo.s32 	%r116, %r88, %r86, %r84;
	add.s32 	%r111, %r111, 4;
$L__BB0_6:
	setp.eq.s32 	%p5, %r13, 0;
	@%p5 bra 	$L__BB0_11;
	setp.eq.s32 	%p6, %r13, 1;
	@%p6 bra 	$L__BB0_9;
	add.s32 	%r90, %r111, %r3;
	mul.wide.u32 	%rd53, %r90, 4;
	add.s64 	%rd54, %rd2, %rd53;
	ld.global.u32 	%r91, [%rd54];
	mad.lo.s32 	%r92, %r111, %r2, %r1;
	mul.wide.u32 	%rd55, %r92, 4;
	add.s64 	%rd56, %rd1, %rd55;
	ld.global.u32 	%r93, [%rd56];
	mad.lo.s32 	%r94, %r93, %r91, %r116;
	add.s32 	%r95, %r90, 1;
	mul.wide.u32 	%rd57, %r95, 4;
	add.s64 	%rd58, %rd2, %rd57;
	ld.global.u32 	%r96, [%rd58];
	add.s32 	%r97, %r92, %r2;
	mul.wide.u32 	%rd59, %r97, 4;
	add.s64 	%rd60, %rd1, %rd59;
	ld.global.u32 	%r98, [%rd60];
	mad.lo.s32 	%r116, %r98, %r96, %r94;
	add.s32 	%r111, %r111, 2;
$L__BB0_9:
	and.b32  	%r99, %r2, 1;
	setp.eq.b32 	%p7, %r99, 1;
	not.pred 	%p8, %p7;
	@%p8 bra 	$L__BB0_11;
	add.s32 	%r100, %r111, %r3;
	mul.wide.u32 	%rd61, %r100, 4;
	add.s64 	%rd62, %rd2, %rd61;
	ld.global.u32 	%r101, [%rd62];
	mad.lo.s32 	%r102, %r111, %r2, %r1;
	mul.wide.u32 	%rd63, %r102, 4;
	add.s64 	%rd64, %rd1, %rd63;
	ld.global.u32 	%r103, [%rd64];
	mad.lo.s32 	%r116, %r103, %r101, %r116;
$L__BB0_11:
	cvta.to.global.u64 	%rd65, %rd3;
	add.s32 	%r104, %r3, %r1;
	mul.wide.u32 	%rd66, %r104, 4;
	add.s64 	%rd67, %rd65, %rd66;
	st.global.u32 	[%rd67], %r116;
	ret;

}
	// .globl	_Z5mul_8PiS_S_
.visible .entry _Z5mul_8PiS_S_(
	.param .u64 .ptr .align 1 _Z5mul_8PiS_S__param_0,
	.param .u64 .ptr .align 1 _Z5mul_8PiS_S__param_1,
	.param .u64 .ptr .align 1 _Z5mul_8PiS_S__param_2
)
{
	.reg .pred 	%p<9>;
	.reg .b32 	%r<134>;
	.reg .b64 	%rd<13>;
	// demoted variable
	.shared .align 4 .b8 _ZZ5mul_8PiS_S_E3mul[8];
	ld.param.u64 	%rd2, [_Z5mul_8PiS_S__param_0];
	ld.param.u64 	%rd3, [_Z5mul_8PiS_S__param_1];
	ld.param.u64 	%rd1, [_Z5mul_8PiS_S__param_2];
	cvta.to.global.u64 	%rd4, %rd3;
	cvta.to.global.u64 	%rd5, %rd2;
	mov.u32 	%r1, %ctaid.x;
	and.b32  	%r38, %r1, 2147483646;
	and.b32  	%r39, %r1, 1;
	mov.u32 	%r40, %tid.x;
	add.s32 	%r41, %r38, %r40;
	mul.wide.u32 	%rd6, %r41, 4;
	add.s64 	%rd7, %rd5, %rd6;
	ld.global.u32 	%r42, [%rd7];
	shl.b32 	%r43, %r40, 1;
	or.b32  	%r44, %r43, %r39;
	mul.wide.u32 	%rd8, %r44, 4;
	add.s64 	%rd9, %rd4, %rd8;
	ld.global.u32 	%r45, [%rd9];
	mul.lo.s32 	%r46, %r45, %r42;
	shl.b32 	%r47, %r40, 2;
	mov.u32 	%r48, _ZZ5mul_8PiS_S_E3mul;
	add.s32 	%r49, %r48, %r47;
	st.shared.u32 	[%r49], %r46;
	bar.sync 	0;
	mov.u32 	%r2, %ntid.x;
	and.b32  	%r3, %r2, 15;
	setp.lt.u32 	%p1, %r2, 16;
	mov.b32 	%r125, 0;
	mov.u32 	%r133, %r125;
	@%p1 bra 	$L__BB1_3;
	and.b32  	%r125, %r2, 2032;
	add.s32 	%r118, %r48, 32;
	and.b32  	%r53, %r2, -16;
	neg.s32 	%r119, %r53;
	mov.b32 	%r133, 0;
$L__BB1_2:
	.pragma "nounroll";
	ld.shared.u32 	%r54, [%r118+-32];
	add.s32 	%r55, %r54, %r133;
	ld.shared.u32 	%r56, [%r118+-28];
	add.s32 	%r57, %r56, %r55;
	ld.shared.u32 	%r58, [%r118+-24];
	add.s32 	%r59, %r58, %r57;
	ld.shared.u32 	%r60, [%r118+-20];
	add.s32 	%r61, %r60, %r59;
	ld.shared.u32 	%r62, [%r118+-16];
	add.s32 	%r63, %r62, %r61;
	ld.shared.u32 	%r64, [%r118+-12];
	add.s32 	%r65, %r64, %r63;
	ld.shared.u32 	%r66, [%r118+-8];
	add.s32 	%r67, %r66, %r65;
	ld.shared.u32 	%r68, [%r118+-4];
	add.s32 	%r69, %r68, %r67;
	ld.shared.u32 	%r70, [%r118];
	add.s32 	%r71, %r70, %r69;
	ld.shared.u32 	%r72, [%r118+4];
	add.s32 	%r73, %r72, %r71;
	ld.shared.u32 	%r74, [%r118+8];
	add.s32 	%r75, %r74, %r73;
	ld.shared.u32 	%r76, [%r118+12];
	add.s32 	%r77, %r76, %r75;
	ld.shared.u32 	%r78, [%r118+16];
	add.s32 	%r79, %r78, %r77;
	ld.shared.u32 	%r80, [%r118+20];
	add.s32 	%r81, %r80, %r79;
	ld.shared.u32 	%r82, [%r118+24];
	add.s32 	%r83, %r82, %r81;
	ld.shared.u32 	%r84, [%r118+28];
	add.s32 	%r133, %r84, %r83;
	add.s32 	%r119, %r119, 16;
	add.s32 	%r118, %r118, 64;
	setp.ne.s32 	%p2, %r119, 0;
	@%p2 bra 	$L__BB1_2;
$L__BB1_3:
	setp.eq.s32 	%p3, %r3, 0;
	@%p3 bra 	$L__BB1_12;
	and.b32  	%r15, %r2, 7;
	setp.lt.u32 	%p4, %r3, 8;
	@%p4 bra 	$L__BB1_6;
	shl.b32 	%r86, %r125, 2;
	add.s32 	%r88, %r48, %r86;
	ld.shared.u32 	%r89, [%r88];
	add.s32 	%r90, %r89, %r133;
	ld.shared.u32 	%r91, [%r88+4];
	add.s32 	%r92, %r91, %r90;
	ld.shared.u32 	%r93, [%r88+8];
	add.s32 	%r94, %r93, %r92;
	ld.shared.u32 	%r95, [%r88+12];
	add.s32 	%r96, %r95, %r94;
	ld.shared.u32 	%r97, [%r88+16];
	add.s32 	%r98, %r97, %r96;
	ld.shared.u32 	%r99, [%r88+20];
	add.s32 	%r100, %r99, %r98;
	ld.shared.u32 	%r101, [%r88+24];
	add.s32 	%r102, %r101, %r100;
	ld.shared.u32 	%r103, [%r88+28];
	add.s32 	%r133, %r103, %r102;
	add.s32 	%r125, %r125, 8;
$L__BB1_6:
	setp.eq.s32 	%p5, %r15, 0;
	@%p5 bra 	$L__BB1_12;
	and.b32  	%r21, %r2, 3;
	setp.lt.u32 	%p6, %r15, 4;
	@%p6 bra 	$L__BB1_9;
	shl.b32 	%r105, %r125, 2;
	add.s32 	%r107, %r48, %r105;
	ld.shared.u32 	%r108, [%r107];
	add.s32 	%r109, %r108, %r133;
	ld.shared.u32 	%r110, [%r107+4];
	add.s32 	%r111, %r110, %r109;
	ld.shared.u32 	%r112, [%r107+8];
	add.s32 	%r113, %r112, %r111;
	ld.shared.u32 	%r114, [%r107+12];
	add.s32 	%r133, %r114, %r113;
	add.s32 	%r125, %r125, 4;
$L__BB1_9:
	setp.eq.s32 	%p7, %r21, 0;
	@%p7 bra 	$L__BB1_12;
	shl.b32 	%r115, %r125, 2;
	add.s32 	%r131, %r48, %r115;
	neg.s32 	%r130, %r21;
$L__BB1_11:
	.pragma "nounroll";
	ld.shared.u32 	%r117, [%r131];
	add.s32 	%r133, %r117, %r133;
	add.s32 	%r131, %r131, 4;
	add.s32 	%r130, %r130, 1;
	setp.ne.s32 	%p8, %r130, 0;
	@%p8 bra 	$L__BB1_11;
$L__BB1_12:
	cvta.to.global.u64 	%rd10, %rd1;
	mul.wide.u32 	%rd11, %r1, 4;
	add.s64 	%rd12, %rd10, %rd11;
	st.global.u32 	[%rd12], %r133;
	ret;

}


// ===== COMPILED SASS (sm_100) =====

	.target	sm_100

	.elftype	@"ET_EXEC"


//--------------------- .note.nv.tkinfo           --------------------------
	.section	.note.nv.tkinfo,"",@"SHT_NOTE"
	.sectionflags	@"SHF_NOTE_NV_TKINFO"
	.tkinfo
        /*0018*/ 	.word	0x00000002
        /*0030*/ 	.string	""
        /*0030*/ 	.string	"ptxas"
        /*0030*/ 	.string	"Cuda compilation tools, release 13.0, V13.0.88"
        /*0030*/ 	.string	"Build cuda_13.0.r13.0/compiler.36424714_0"
        /*0030*/ 	.string	"-arch sm_100 -m 64 "



//--------------------- .note.nv.cuinfo           --------------------------
	.section	.note.nv.cuinfo,"",@"SHT_NOTE"
	.sectionflags	@"SHF_NOTE_NV_CUINFO"
        /*0018*/ 	.short	0x0002
        /*001a*/ 	.short	0x0064
        /*001c*/ 	.short	0x0082
	.zero		2


//--------------------- .nv.info                  --------------------------
	.section	.nv.info,"",@"SHT_CUDA_INFO"
	.align	4


	//----- nvinfo : EIATTR_REGCOUNT
	.align		4
        /*0000*/ 	.byte	0x04, 0x2f
        /*0002*/ 	.short	(.L_1 - .L_0)
	.align		4
.L_0:
        /*0004*/ 	.word	index@(_Z3mulPiS_S_)
        /*0008*/ 	.word	0x00000020


	//----- nvinfo : EIATTR_FRAME_SIZE
	.align		4
.L_1:
        /*000c*/ 	.byte	0x04, 0x11
        /*000e*/ 	.short	(.L_3 - .L_2)
	.align		4
.L_2:
        /*0010*/ 	.word	index@(_Z3mulPiS_S_)
        /*0014*/ 	.word	0x00000000


	//----- nvinfo : EIATTR_REGCOUNT
	.align		4
.L_3:
        /*0018*/ 	.byte	0x04, 0x2f
        /*001a*/ 	.short	(.L_5 - .L_4)
	.align		4
.L_4:
        /*001c*/ 	.word	index@(_Z5mul_8PiS_S_)
        /*0020*/ 	.word	0x00000019


	//----- nvinfo : EIATTR_FRAME_SIZE
	.align		4
.L_5:
        /*0024*/ 	.byte	0x04, 0x11
        /*0026*/ 	.short	(.L_7 - .L_6)
	.align		4
.L_6:
        /*0028*/ 	.word	index@(_Z5mul_8PiS_S_)
        /*002c*/ 	.word	0x00000000


	//----- nvinfo : EIATTR_MIN_STACK_SIZE
	.align		4
.L_7:
        /*0030*/ 	.byte	0x04, 0x12
        /*0032*/ 	.short	(.L_9 - .L_8)
	.align		4
.L_8:
        /*0034*/ 	.word	index@(_Z5mul_8PiS_S_)
        /*0038*/ 	.word	0x00000000


	//----- nvinfo : EIATTR_MIN_STACK_SIZE
	.align		4
.L_9:
        /*003c*/ 	.byte	0x04, 0x12
        /*003e*/ 	.short	(.L_11 - .L_10)
	.align		4
.L_10:
        /*0040*/ 	.word	index@(_Z3mulPiS_S_)
        /*0044*/ 	.word	0x00000000
.L_11:


//--------------------- .nv.compat                --------------------------
	.section	.nv.compat,"",@"SHT_CUDA_COMPAT_INFO"
	.align	4
        /*0000*/ 	.byte	0x02, 0x09, 0x00, 0x00, 0x02, 0x02, 0x01, 0x00, 0x02, 0x05, 0x05, 0x00, 0x03, 0x07, 0x01, 0x01
        /*0010*/ 	.byte	0x02, 0x03, 0x00, 0x00, 0x02, 0x06, 0x01, 0x00, 0x04, 0x0b, 0x08, 0x00, 0x09, 0x00, 0x00, 0x00
        /*0020*/ 	.byte	0x00, 0x00, 0x00, 0x00


//--------------------- .nv.info._Z5mul_8PiS_S_   --------------------------
	.section	.nv.info._Z5mul_8PiS_S_,"",@"SHT_CUDA_INFO"
	.sectionflags	@""
	.align	4


	//----- nvinfo : EIATTR_CUDA_API_VERSION
	.align		4
        /*0000*/ 	.byte	0x04, 0x37
        /*0002*/ 	.short	(.L_13 - .L_12)
.L_12:
        /*0004*/ 	.word	0x00000082


	//----- nvinfo : EIATTR_KPARAM_INFO
	.align		4
.L_13:
        /*0008*/ 	.byte	0x04, 0x17
        /*000a*/ 	.short	(.L_15 - .L_14)
.L_14:
        /*000c*/ 	.word	0x00000000
        /*0010*/ 	.short	0x0002
        /*0012*/ 	.short	0x0010
        /*0014*/ 	.byte	0x00, 0xf5, 0x21, 0x00


	//----- nvinfo : EIATTR_KPARAM_INFO
	.align		4
.L_15:
        /*0018*/ 	.byte	0x04, 0x17
        /*001a*/ 	.short	(.L_17 - .L_16)
.L_16:
        /*001c*/ 	.word	0x00000000
        /*0020*/ 	.short	0x0001
        /*0022*/ 	.short	0x0008
        /*0024*/ 	.byte	0x00, 0xf5, 0x21, 0x00


	//----- nvinfo : EIATTR_KPARAM_INFO
	.align		4
.L_17:
        /*0028*/ 	.byte	0x04, 0x17
        /*002a*/ 	.short	(.L_19 - .L_18)
.L_18:
        /*002c*/ 	.word	0x00000000
        /*0030*/ 	.short	0x0000
        /*0032*/ 	.short	0x0000
        /*0034*/ 	.byte	0x00, 0xf5, 0x21, 0x00


	//----- nvinfo : EIATTR_SPARSE_MMA_MASK
	.align		4
.L_19:
        /*0038*/ 	.byte	0x03, 0x50
        /*003a*/ 	.short	0x0000


	//----- nvinfo : EIATTR_MAXREG_COUNT
	.align		4
        /*003c*/ 	.byte	0x03, 0x1b
        /*003e*/ 	.short	0x00ff


	//----- nvinfo : EIATTR_NUM_BARRIERS
	.align		4
        /*0040*/ 	.byte	0x02, 0x4c
        /*0042*/ 	.byte	0x01
	.zero		1


	//----- nvinfo : EIATTR_MERCURY_ISA_VERSION
	.align		4
        /*0044*/ 	.byte	0x03, 0x5f
        /*0046*/ 	.short	0x0101


	//----- nvinfo : EIATTR_VRC_CTA_INIT_COUNT
	.align		4
        /*0048*/ 	.byte	0x02, 0x4a
	.zero		1
	.zero		1


	//----- nvinfo : EIATTR_EXIT_INSTR_OFFSETS
	.align		4
        /*004c*/ 	.byte	0x04, 0x1c
        /*004e*/ 	.short	(.L_21 - .L_20)


	//   ....[0]....
.L_20:
        /*0050*/ 	.word	0x00000530


	//----- nvinfo : EIATTR_CBANK_PARAM_SIZE
	.align		4
.L_21:
        /*0054*/ 	.byte	0x03, 0x19
        /*0056*/ 	.short	0x0018


	//----- nvinfo : EIATTR_PARAM_CBANK
	.align		4
        /*0058*/ 	.byte	0x04, 0x0a
        /*005a*/ 	.short	(.L_23 - .L_22)
	.align		4
.L_22:
        /*005c*/ 	.word	index@(.nv.constant0._Z5mul_8PiS_S_)
        /*0060*/ 	.short	0x0380
        /*0062*/ 	.short	0x0018


	//----- nvinfo : EIATTR_SW_WAR
	.align		4
.L_23:
        /*0064*/ 	.byte	0x04, 0x36
        /*0066*/ 	.short	(.L_25 - .L_24)
.L_24:
        /*0068*/ 	.word	0x00000008
.L_25:


//--------------------- .nv.info._Z3mulPiS_S_     --------------------------
	.section	.nv.info._Z3mulPiS_S_,"",@"SHT_CUDA_INFO"
	.sectionflags	@""
	.align	4


	//----- nvinfo : EIATTR_CUDA_API_VERSION
	.align		4
        /*0000*/ 	.byte	0x04, 0x37
        /*0002*/ 	.short	(.L_27 - .L_26)
.L_26:
        /*0004*/ 	.word	0x00000082


	//----- nvinfo : EIATTR_KPARAM_INFO
	.align		4
.L_27:
        /*0008*/ 	.byte	0x04, 0x17
        /*000a*/ 	.short	(.L_29 - .L_28)
.L_28:
        /*000c*/ 	.word	0x00000000
        /*0010*/ 	.short	0x0002
        /*0012*/ 	.short	0x0010
        /*0014*/ 	.byte	0x00, 0xf5, 0x21, 0x00


	//----- nvinfo : EIATTR_KPARAM_INFO
	.align		4
.L_29:
        /*0018*/ 	.byte	0x04, 0x17
        /*001a*/ 	.short	(.L_31 - .L_30)
.L_30:
        /*001c*/ 	.word	0x00000000
        /*0020*/ 	.short	0x0001
        /*0022*/ 	.short	0x0008
        /*0024*/ 	.byte	0x00, 0xf5, 0x21, 0x00


	//----- nvinfo : EIATTR_KPARAM_INFO
	.align		4
.L_31:
        /*0028*/ 	.byte	0x04, 0x17
        /*002a*/ 	.short	(.L_33 - .L_32)
.L_32:
        /*002c*/ 	.word	0x00000000
        /*0030*/ 	.short	0x0000
        /*0032*/ 	.short	0x0000
        /*0034*/ 	.byte	0x00, 0xf5, 0x21, 0x00


	//----- nvinfo : EIATTR_SPARSE_MMA_MASK
	.align		4
.L_33:
        /*0038*/ 	.byte	0x03, 0x50
        /*003a*/ 	.short	0x0000


	//----- nvinfo : EIATTR_MAXREG_COUNT
	.align		4
        /*003c*/ 	.byte	0x03, 0x1b
        /*003e*/ 	.short	0x00ff


	//----- nvinfo : EIATTR_MERCURY_ISA_VERSION
	.align		4
        /*0040*/ 	.byte	0x03, 0x5f
        /*0042*/ 	.short	0x0101


	//----- nvinfo : EIATTR_VRC_CTA_INIT_COUNT
	.align		4
        /*0044*/ 	.byte	0x02, 0x4a
	.zero		1
	.zero		1


	//----- nvinfo : EIATTR_EXIT_INSTR_OFFSETS
	.align		4
        /*0048*/ 	.byte	0x04, 0x1c
        /*004a*/ 	.short	(.L_35 - .L_34)


	//   ....[0]....
.L_34:
        /*004c*/ 	.word	0x00000910


	//----- nvinfo : EIATTR_CBANK_PARAM_SIZE
	.align		4
.L_35:
        /*0050*/ 	.byte	0x03, 0x19
        /*0052*/ 	.short	0x0018


	//----- nvinfo : EIATTR_PARAM_CBANK
	.align		4
        /*0054*/ 	.byte	0x04, 0x0a
        /*0056*/ 	.short	(.L_37 - .L_36)
	.align		4
.L_36:
        /*0058*/ 	.word	index@(.nv.constant0._Z3mulPiS_S_)
        /*005c*/ 	.short	0x0380
        /*005e*/ 	.short	0x0018


	//----- nvinfo : EIATTR_SW_WAR
	.align		4
.L_37:
        /*0060*/ 	.byte	0x04, 0x36
        /*0062*/ 	.short	(.L_39 - .L_38)
.L_38:
        /*0064*/ 	.word	0x00000008
.L_39:


//--------------------- .nv.callgraph             --------------------------
	.section	.nv.callgraph,"",@"SHT_CUDA_CALLGRAPH"
	.align	4
	.sectionentsize	8
	.align		4
        /*0000*/ 	.word	0x00000000
	.align		4
        /*0004*/ 	.word	0xffffffff
	.align		4
        /*0008*/ 	.word	0x00000000
	.align		4
        /*000c*/ 	.word	0xfffffffe
	.align		4
        /*0010*/ 	.word	0x00000000
	.align		4
        /*0014*/ 	.word	0xfffffffd
	.align		4
        /*0018*/ 	.word	0x00000000
	.align		4
        /*001c*/ 	.word	0xfffffffc


//--------------------- .text._Z5mul_8PiS_S_      --------------------------
	.section	.text._Z5mul_8PiS_S_,"ax",@progbits
	.align	128
        .global         _Z5mul_8PiS_S_
        .type           _Z5mul_8PiS_S_,@function
        .size           _Z5mul_8PiS_S_,(.L_x_11 - _Z5mul_8PiS_S_)
        .other          _Z5mul_8PiS_S_,@"STO_CUDA_ENTRY STV_DEFAULT"
_Z5mul_8PiS_S_:
.text._Z5mul_8PiS_S_:
[----:B------:R-:W-:Y:S01]  /*0000*/  LDC R1, c[0x0][0x37c] ;  /* 0x0000df00ff017b82 */ /* 0x000fe20000000800 */
[----:B------:R-:W0:Y:S07]  /*0010*/  S2R R2, SR_CTAID.X ;  /* 0x0000000000027919 */ /* 0x000e2e0000002500 */
[----:B------:R-:W1:Y:S01]  /*0020*/  LDC.64 R4, c[0x0][0x380] ;  /* 0x0000e000ff047b82 */ /* 0x000e620000000a00 */
[----:B------:R-:W2:Y:S01]  /*0030*/  LDCU.64 UR6, c[0x0][0x358] ;  /* 0x00006b00ff0677ac */ /* 0x000ea20008000a00 */
[----:B------:R-:W3:Y:S06]  /*0040*/  S2R R8, SR_TID.X ;  /* 0x0000000000087919 */ /* 0x000eec0000002100 */
[----:B------:R-:W4:Y:S01]  /*0050*/  LDC.64 R6, c[0x0][0x388] ;  /* 0x0000e200ff067b82 */ /* 0x000f220000000a00 */
[----:B0-----:R-:W-:-:S02]  /*0060*/  LOP3.LUT R0, R2, 0x7ffffffe, RZ, 0xc0, !PT ;  /* 0x7ffffffe02007812 */ /* 0x001fc400078ec0ff */
[----:B------:R-:W-:-:S03]  /*0070*/  LOP3.LUT R3, R2, 0x1, RZ, 0xc0, !PT ;  /* 0x0000000102037812 */ /* 0x000fc600078ec0ff */
[----:B---3--:R-:W-:Y:S02]  /*0080*/  IMAD.IADD R9, R0, 0x1, R8 ;  /* 0x0000000100097824 */ /* 0x008fe400078e0208 */
[----:B------:R-:W-:Y:S02]  /*0090*/  IMAD R3, R8, 0x2, R3 ;  /* 0x0000000208037824 */ /* 0x000fe400078e0203 */
[----:B-1----:R-:W-:-:S04]  /*00a0*/  IMAD.WIDE.U32 R4, R9, 0x4, R4 ;  /* 0x0000000409047825 */ /* 0x002fc800078e0004 */
[----:B----4-:R-:W-:Y:S02]  /*00b0*/  IMAD.WIDE.U32 R6, R3, 0x4, R6 ;  /* 0x0000000403067825 */ /* 0x010fe400078e0006 */
[----:B--2---:R-:W2:Y:S04]  /*00c0*/  LDG.E R4, desc[UR6][R4.64] ;  /* 0x0000000604047981 */ /* 0x004ea8000c1e1900 */
[----:B------:R-:W2:Y:S01]  /*00d0*/  LDG.E R7, desc[UR6][R6.64] ;  /* 0x0000000606077981 */ /* 0x000ea2000c1e1900 */
[----:B------:R-:W0:Y:S01]  /*00e0*/  S2UR UR5, SR_CgaCtaId ;  /* 0x00000000000579c3 */ /* 0x000e220000008800 */
[----:B------:R-:W-:Y:S01]  /*00f0*/  UMOV UR4, 0x400 ;  /* 0x0000040000047882 */ /* 0x000fe20000000000 */
[----:B------:R-:W-:Y:S02]  /*0100*/  IMAD.MOV.U32 R0, RZ, RZ, RZ ;  /* 0x000000ffff007224 */ /* 0x000fe400078e00ff */
[----:B------:R-:W-:-:S04]  /*0110*/  IMAD.MOV.U32 R3, RZ, RZ, RZ ;  /* 0x000000ffff037224 */ /* 0x000fc800078e00ff */
[----:B------:R-:W1:Y:S01]  /*0120*/  LDC R20, c[0x0][0x360] ;  /* 0x0000d800ff147b82 */ /* 0x000e620000000800 */
[----:B0-----:R-:W-:-:S06]  /*0130*/  ULEA UR4, UR5, UR4, 0x18 ;  /* 0x0000000405047291 */ /* 0x001fcc000f8ec0ff */
[----:B------:R-:W-:Y:S02]  /*0140*/  LEA R9, R8, UR4, 0x2 ;  /* 0x0000000408097c11 */ /* 0x000fe4000f8e10ff */
[C---:B-1----:R-:W-:Y:S02]  /*0150*/  ISETP.GE.U32.AND P1, PT, R20.reuse, 0x10, PT ;  /* 0x000000101400780c */ /* 0x042fe40003f26070 */
[----:B------:R-:W-:-:S04]  /*0160*/  LOP3.LUT R21, R20, 0xf, RZ, 0xc0, !PT ;  /* 0x0000000f14157812 */ /* 0x000fc800078ec0ff */
[----:B------:R-:W-:Y:S01]  /*0170*/  ISETP.NE.AND P0, PT, R21, RZ, PT ;  /* 0x000000ff1500720c */ /* 0x000fe20003f05270 */
[----:B--2---:R-:W-:-:S05]  /*0180*/  IMAD R8, R4, R7, RZ ;  /* 0x0000000704087224 */ /* 0x004fca00078e02ff */
[----:B------:R0:W-:Y:S01]  /*0190*/  STS [R9], R8 ;  /* 0x0000000809007388 */ /* 0x0001e20000000800 */
[----:B------:R-:W-:Y:S06]  /*01a0*/  BAR.SYNC.DEFER_BLOCKING 0x0 ;  /* 0x0000000000007b1d */ /* 0x000fec0000010000 */
[----:B------:R-:W-:Y:S05]  /*01b0*/  @!P1 BRA `(.L_x_0) ;  /* 0x0000000000549947 */ /* 0x000fea0003800000 */
[C---:B------:R-:W-:Y:S01]  /*01c0*/  LOP3.LUT R4, R20.reuse, 0xfffffff0, RZ, 0xc0, !PT ;  /* 0xfffffff014047812 */ /* 0x040fe200078ec0ff */
[----:B------:R-:W-:Y:S01]  /*01d0*/  IMAD.MOV.U32 R3, RZ, RZ, RZ ;  /* 0x000000ffff037224 */ /* 0x000fe200078e00ff */
[----:B------:R-:W-:Y:S01]  /*01e0*/  LOP3.LUT R0, R20, 0x7f0, RZ, 0xc0, !PT ;  /* 0x000007f014007812 */ /* 0x000fe200078ec0ff */
[----:B------:R-:W-:Y:S02]  /*01f0*/  UIADD3 UR5, UPT, UPT, UR4, 0x20, URZ ;  /* 0x0000002004057890 */ /* 0x000fe4000fffe0ff */
[----:B------:R-:W-:-:S10]  /*0200*/  IMAD.MOV R22, RZ, RZ, -R4 ;  /* 0x000000ffff167224 */ /* 0x000fd400078e0a04 */
.L_x_1:
[----:B------:R-:W1:Y:S01]  /*0210*/  LDS.128 R4, [UR5+-0x20] ;  /* 0xffffe005ff047984 */ /* 0x000e620008000c00 */
[----:B------:R-:W-:-:S03]  /*0220*/  VIADD R22, R22, 0x10 ;  /* 0x0000001016167836 */ /* 0x000fc60000000000 */
[----:B0-----:R-:W0:Y:S02]  /*0230*/  LDS.128 R8, [UR5+-0x10] ;  /* 0xfffff005ff087984 */ /* 0x001e240008000c00 */
[----:B------:R-:W-:Y:S02]  /*0240*/  ISETP.NE.AND P1, PT, R22, RZ, PT ;  /* 0x000000ff1600720c */ /* 0x000fe40003f25270 */
[----:B------:R-:W2:Y:S04]  /*0250*/  LDS.128 R12, [UR5] ;  /* 0x00000005ff0c7984 */ /* 0x000ea80008000c00 */
[----:B------:R-:W3:Y:S01]  /*0260*/  LDS.128 R16, [UR5+0x10] ;  /* 0x00001005ff107984 */ /* 0x000ee20008000c00 */
[----:B------:R-:W-:Y:S01]  /*0270*/  UIADD3 UR5, UPT, UPT, UR5, 0x40, URZ ;  /* 0x0000004005057890 */ /* 0x000fe2000fffe0ff */
[----:B-1----:R-:W-:-:S04]  /*0280*/  IADD3 R4, PT, PT, R5, R4, R3 ;  /* 0x0000000405047210 */ /* 0x002fc80007ffe003 */
[----:B------:R-:W-:-:S04]  /*0290*/  IADD3 R4, PT, PT, R7, R6, R4 ;  /* 0x0000000607047210 */ /* 0x000fc80007ffe004 */
[----:B0-----:R-:W-:-:S04]  /*02a0*/  IADD3 R4, PT, PT, R9, R8, R4 ;  /* 0x0000000809047210 */ /* 0x001fc80007ffe004 */
[----:B------:R-:W-:-:S04]  /*02b0*/  IADD3 R4, PT, PT, R11, R10, R4 ;  /* 0x0000000a0b047210 */ /* 0x000fc80007ffe004 */
[----:B--2---:R-:W-:-:S04]  /*02c0*/  IADD3 R4, PT, PT, R13, R12, R4 ;  /* 0x0000000c0d047210 */ /* 0x004fc80007ffe004 */
[----:B------:R-:W-:-:S04]  /*02d0*/  IADD3 R4, PT, PT, R15, R14, R4 ;  /* 0x0000000e0f047210 */ /* 0x000fc80007ffe004 */
[----:B---3--:R-:W-:-:S04]  /*02e0*/  IADD3 R4, PT, PT, R17, R16, R4 ;  /* 0x0000001011047210 */ /* 0x008fc80007ffe004 */
[----:B------:R-:W-:Y:S01]  /*02f0*/  IADD3 R3, PT, PT, R19, R18, R4 ;  /* 0x0000001213037210 */ /* 0x000fe20007ffe004 */
[----:B------:R-:W-:Y:S06]  /*0300*/  @P1 BRA `(.L_x_1) ;  /* 0xfffffffc00c01947 */ /* 0x000fec000383ffff */
.L_x_0:
[----:B------:R-:W-:Y:S05]  /*0310*/  @!P0 BRA `(.L_x_2) ;  /* 0x0000000000788947 */ /* 0x000fea0003800000 */
[----:B------:R-:W-:Y:S02]  /*0320*/  ISETP.GE.U32.AND P0, PT, R21, 0x8, PT ;  /* 0x000000081500780c */ /* 0x000fe40003f06070 */
[----:B------:R-:W-:-:S04]  /*0330*/  LOP3.LUT R13, R20, 0x7, RZ, 0xc0, !PT ;  /* 0x00000007140d7812 */ /* 0x000fc800078ec0ff */
[----:B------:R-:W-:-:S07]  /*0340*/  ISETP.NE.AND P1, PT, R13, RZ, PT ;  /* 0x000000ff0d00720c */ /* 0x000fce0003f25270 */
[----:B------:R-:W-:Y:S06]  /*0350*/  @!P0 BRA `(.L_x_3) ;  /* 0x0000000000208947 */ /* 0x000fec0003800000 */
[C---:B------:R-:W-:Y:S01]  /*0360*/  LEA R12, R0.reuse, UR4, 0x2 ;  /* 0x00000004000c7c11 */ /* 0x040fe2000f8e10ff */
[----:B------:R-:W-:-:S04]  /*0370*/  VIADD R0, R0, 0x8 ;  /* 0x0000000800007836 */ /* 0x000fc80000000000 */
[----:B------:R-:W1:Y:S04]  /*0380*/  LDS.128 R4, [R12] ;  /* 0x000000000c047984 */ /* 0x000e680000000c00 */
[----:B0-----:R-:W0:Y:S01]  /*0390*/  LDS.128 R8, [R12+0x10] ;  /* 0x000010000c087984 */ /* 0x001e220000000c00 */
[----:B-1----:R-:W-:-:S04]  /*03a0*/  IADD3 R4, PT, PT, R5, R4, R3 ;  /* 0x0000000405047210 */ /* 0x002fc80007ffe003 */
[----:B------:R-:W-:-:S04]  /*03b0*/  IADD3 R4, PT, PT, R7, R6, R4 ;  /* 0x0000000607047210 */ /* 0x000fc80007ffe004 */
[----:B0-----:R-:W-:-:S04]  /*03c0*/  IADD3 R4, PT, PT, R9, R8, R4 ;  /* 0x0000000809047210 */ /* 0x001fc80007ffe004 */
[----:B------:R-:W-:-:S07]  /*03d0*/  IADD3 R3, PT, PT, R11, R10, R4 ;  /* 0x0000000a0b037210 */ /* 0x000fce0007ffe004 */
.L_x_3:
[----:B------:R-:W-:Y:S05]  /*03e0*/  @!P1 BRA `(.L_x_2) ;  /* 0x0000000000449947 */ /* 0x000fea0003800000 */
[----:B------:R-:W-:Y:S02]  /*03f0*/  ISETP.GE.U32.AND P0, PT, R13, 0x4, PT ;  /* 0x000000040d00780c */ /* 0x000fe40003f06070 */
[----:B------:R-:W-:-:S04]  /*0400*/  LOP3.LUT R20, R20, 0x3, RZ, 0xc0, !PT ;  /* 0x0000000314147812 */ /* 0x000fc800078ec0ff */
[----:B------:R-:W-:-:S07]  /*0410*/  ISETP.NE.AND P1, PT, R20, RZ, PT ;  /* 0x000000ff1400720c */ /* 0x000fce0003f25270 */
[C---:B------:R-:W-:Y:S01]  /*0420*/  @P0 LEA R4, R0.reuse, UR4, 0x2 ;  /* 0x0000000400040c11 */ /* 0x040fe2000f8e10ff */
[----:B------:R-:W-:-:S05]  /*0430*/  @P0 VIADD R0, R0, 0x4 ;  /* 0x0000000400000836 */ /* 0x000fca0000000000 */
[----:B------:R-:W1:Y:S02]  /*0440*/  @P0 LDS.128 R4, [R4] ;  /* 0x0000000004040984 */ /* 0x000e640000000c00 */
[----:B-1----:R-:W-:-:S04]  /*0450*/  @P0 IADD3 R5, PT, PT, R5, R4, R3 ;  /* 0x0000000405050210 */ /* 0x002fc80007ffe003 */
[----:B------:R-:W-:Y:S01]  /*0460*/  @P0 IADD3 R3, PT, PT, R7, R6, R5 ;  /* 0x0000000607030210 */ /* 0x000fe20007ffe005 */
[----:B------:R-:W-:Y:S06]  /*0470*/  @!P1 BRA `(.L_x_2) ;  /* 0x0000000000209947 */ /* 0x000fec0003800000 */
[----:B------:R-:W-:Y:S01]  /*0480*/  LEA R0, R0, UR4, 0x2 ;  /* 0x0000000400007c11 */ /* 0x000fe2000f8e10ff */
[----:B------:R-:W-:-:S07]  /*0490*/  IMAD.MOV R20, RZ, RZ, -R20 ;  /* 0x000000ffff147224 */ /* 0x000fce00078e0a14 */
.L_x_4:
[----:B------:R1:W2:Y:S01]  /*04a0*/  LDS R4, [R0] ;  /* 0x0000000000047984 */ /* 0x0002a20000000800 */
[----:B------:R-:W-:-:S05]  /*04b0*/  VIADD R20, R20, 0x1 ;  /* 0x0000000114147836 */ /* 0x000fca0000000000 */
[----:B------:R-:W-:Y:S01]  /*04c0*/  ISETP.NE.AND P0, PT, R20, RZ, PT ;  /* 0x000000ff1400720c */ /* 0x000fe20003f05270 */
[----:B-1----:R-:W-:Y:S02]  /*04d0*/  VIADD R0, R0, 0x4 ;  /* 0x0000000400007836 */ /* 0x002fe40000000000 */
[----:B--2---:R-:W-:-:S10]  /*04e0*/  IMAD.IADD R3, R4, 0x1, R3 ;  /* 0x0000000104037824 */ /* 0x004fd400078e0203 */
[----:B------:R-:W-:Y:S05]  /*04f0*/  @P0 BRA `(.L_x_4) ;  /* 0xfffffffc00e80947 */ /* 0x000fea000383ffff */
.L_x_2:
[----:B------:R-:W1:Y:S02]  /*0500*/  LDC.64 R4, c[0x0][0x390] ;  /* 0x0000e400ff047b82 */ /* 0x000e640000000a00 */
[----:B-1----:R-:W-:-:S05]  /*0510*/  IMAD.WIDE.U32 R4, R2, 0x4, R4 ;  /* 0x0000000402047825 */ /* 0x002fca00078e0004 */
[----:B------:R-:W-:Y:S01]  /*0520*/  STG.E desc[UR6][R4.64], R3 ;  /* 0x0000000304007986 */ /* 0x000fe2000c101906 */
[----:B------:R-:W-:Y:S05]  /*0530*/  EXIT ;  /* 0x000000000000794d */ /* 0x000fea0003800000 */
.L_x_5:
[----:B------:R-:W-:-:S00]  /*0540*/  BRA `(.L_x_5) ;  /* 0xfffffffc00fc7947 */ /* 0x000fc0000383ffff */
[----:B------:R-:W-:-:S00]  /*0550*/  NOP ;  /* 0x0000000000007918 */ /* 0x000fc00000000000 */
        /* <DEDUP_REMOVED lines=10> */
.L_x_11:


//--------------------- .text._Z3mulPiS_S_        --------------------------
	.section	.text._Z3mulPiS_S_,"ax",@progbits
	.align	128
        .global         _Z3mulPiS_S_
        .type           _Z3mulPiS_S_,@function
        .size           _Z3mulPiS_S_,(.L_x_12 - _Z3mulPiS_S_)
        .other          _Z3mulPiS_S_,@"STO_CUDA_ENTRY STV_DEFAULT"
_Z3mulPiS_S_:
.text._Z3mulPiS_S_:
[----:B------:R-:W-:Y:S08]  /*0000*/  LDC R1, c[0x0][0x37c] ;  /* 0x0000df00ff017b82 */ /* 0x000ff00000000800 */
[----:B------:R-:W0:Y:S01]  /*0010*/  LDC R0, c[0x0][0x360] ;  /* 0x0000d800ff007b82 */ /* 0x000e220000000800 */
[----:B------:R-:W1:Y:S01]  /*0020*/  S2R R2, SR_TID.X ;  /* 0x0000000000027919 */ /* 0x000e620000002100 */
[----:B------:R-:W2:Y:S01]  /*0030*/  LDCU.64 UR6, c[0x0][0x358] ;  /* 0x00006b00ff0677ac */ /* 0x000ea20008000a00 */
[----:B------:R-:W-:Y:S01]  /*0040*/  HFMA2 R4, -RZ, RZ, 0, 0 ;  /* 0x00000000ff047431 */ /* 0x000fe200000001ff */
[----:B------:R-:W-:-:S04]  /*0050*/  MOV R6, RZ ;  /* 0x000000ff00067202 */ /* 0x000fc80000000f00 */
[----:B------:R-:W3:Y:S01]  /*0060*/  S2UR UR4, SR_CTAID.X ;  /* 0x00000000000479c3 */ /* 0x000ee20000002500 */
[C---:B0-----:R-:W-:Y:S02]  /*0070*/  ISETP.GE.U32.AND P1, PT, R0.reuse, 0x8, PT ;  /* 0x000000080000780c */ /* 0x041fe40003f26070 */
[----:B------:R-:W-:-:S04]  /*0080*/  LOP3.LUT R3, R0, 0x7, RZ, 0xc0, !PT ;  /* 0x0000000700037812 */ /* 0x000fc800078ec0ff */
[----:B------:R-:W-:Y:S01]  /*0090*/  ISETP.NE.AND P0, PT, R3, RZ, PT ;  /* 0x000000ff0300720c */ /* 0x000fe20003f05270 */
[----:B---3--:R-:W-:-:S06]  /*00a0*/  IMAD R5, R0, UR4, RZ ;  /* 0x0000000400057c24 */ /* 0x008fcc000f8e02ff */
[----:B-12---:R-:W-:Y:S06]  /*00b0*/  @!P1 BRA `(.L_x_6) ;  /* 0x0000000400009947 */ /* 0x006fec0003800000 */
[----:B------:R-:W-:Y:S01]  /*00c0*/  LOP3.LUT R4, R0, 0x7f8, RZ, 0xc0, !PT ;  /* 0x000007f800047812 */ /* 0x000fe200078ec0ff */
[----:B------:R-:W-:Y:S01]  /*00d0*/  UMOV UR4, URZ ;  /* 0x000000ff00047c82 */ /* 0x000fe20008000000 */
[----:B------:R-:W-:-:S07]  /*00e0*/  MOV R6, RZ ;  /* 0x000000ff00067202 */ /* 0x000fce0000000f00 */
.L_x_7:
[----:B------:R-:W0:Y:S01]  /*00f0*/  LDC.64 R16, c[0x0][0x380] ;  /* 0x0000e000ff107b82 */ /* 0x000e220000000a00 */
[----:B------:R-:W-:-:S07]  /*0100*/  IADD3 R8, PT, PT, R5, UR4, RZ ;  /* 0x0000000405087c10 */ /* 0x000fce000fffe0ff */
[----:B------:R-:W1:Y:S01]  /*0110*/  LDC.64 R12, c[0x0][0x388] ;  /* 0x0000e200ff0c7b82 */ /* 0x000e620000000a00 */
[----:B------:R-:W-:Y:S01]  /*0120*/  IMAD R29, R0, UR4, R2 ;  /* 0x00000004001d7c24 */ /* 0x000fe2000f8e0202 */
[C---:B------:R-:W-:Y:S02]  /*0130*/  IADD3 R11, PT, PT, R8.reuse, 0x3, RZ ;  /* 0x00000003080b7810 */ /* 0x040fe40007ffe0ff */
[C---:B------:R-:W-:Y:S02]  /*0140*/  IADD3 R15, PT, PT, R8.reuse, 0x4, RZ ;  /* 0x00000004080f7810 */ /* 0x040fe40007ffe0ff */
[----:B------:R-:W-:Y:S02]  /*0150*/  IADD3 R27, PT, PT, R29, R0, RZ ;  /* 0x000000001d1b7210 */ /* 0x000fe40007ffe0ff */
[C---:B------:R-:W-:Y:S02]  /*0160*/  IADD3 R25, PT, PT, R8.reuse, 0x5, RZ ;  /* 0x0000000508197810 */ /* 0x040fe40007ffe0ff */
[----:B------:R-:W-:-:S02]  /*0170*/  IADD3 R21, PT, PT, R8, 0x1, RZ ;  /* 0x0000000108157810 */ /* 0x000fc40007ffe0ff */
[----:B------:R-:W-:Y:S01]  /*0180*/  IADD3 R7, PT, PT, R27, R0, RZ ;  /* 0x000000001b077210 */ /* 0x000fe20007ffe0ff */
[----:B0-----:R-:W-:-:S04]  /*0190*/  IMAD.WIDE.U32 R10, R11, 0x4, R16 ;  /* 0x000000040b0a7825 */ /* 0x001fc800078e0010 */
[--C-:B------:R-:W-:Y:S02]  /*01a0*/  IMAD.WIDE.U32 R14, R15, 0x4, R16.reuse ;  /* 0x000000040f0e7825 */ /* 0x100fe400078e0010 */
[----:B------:R0:W2:Y:S02]  /*01b0*/  LDG.E R11, desc[UR6][R10.64] ;  /* 0x000000060a0b7981 */ /* 0x0000a4000c1e1900 */
[--C-:B------:R-:W-:Y:S02]  /*01c0*/  IMAD.WIDE.U32 R24, R25, 0x4, R16.reuse ;  /* 0x0000000419187825 */ /* 0x100fe400078e0010 */
[----:B------:R1:W3:Y:S02]  /*01d0*/  LDG.E R9, desc[UR6][R14.64] ;  /* 0x000000060e097981 */ /* 0x0002e4000c1e1900 */
[----:B------:R-:W-:Y:S01]  /*01e0*/  IMAD.WIDE.U32 R20, R21, 0x4, R16 ;  /* 0x0000000415147825 */ /* 0x000fe200078e0010 */
[----:B0-----:R-:W-:-:S03]  /*01f0*/  IADD3 R10, PT, PT, R7, R0, RZ ;  /* 0x00000000070a7210 */ /* 0x001fc60007ffe0ff */
[C---:B------:R-:W-:Y:S01]  /*0200*/  IMAD.WIDE.U32 R22, R8.reuse, 0x4, R16 ;  /* 0x0000000408167825 */ /* 0x040fe200078e0010 */
[----:B------:R-:W-:Y:S01]  /*0210*/  IADD3 R19, PT, PT, R8, 0x2, RZ ;  /* 0x0000000208137810 */ /* 0x000fe20007ffe0ff */
[----:B------:R-:W4:Y:S02]  /*0220*/  LDG.E R21, desc[UR6][R20.64] ;  /* 0x0000000614157981 */ /* 0x000f24000c1e1900 */
[--C-:B-1----:R-:W-:Y:S02]  /*0230*/  IMAD.WIDE.U32 R14, R7, 0x4, R12.reuse ;  /* 0x00000004070e7825 */ /* 0x102fe400078e000c */
[----:B------:R0:W5:Y:S02]  /*0240*/  LDG.E R7, desc[UR6][R24.64] ;  /* 0x0000000618077981 */ /* 0x000164000c1e1900 */
[--C-:B------:R-:W-:Y:S02]  /*0250*/  IMAD.WIDE.U32 R28, R29, 0x4, R12.reuse ;  /* 0x000000041d1c7825 */ /* 0x100fe400078e000c */
[----:B------:R-:W2:Y:S02]  /*0260*/  LDG.E R23, desc[UR6][R22.64] ;  /* 0x0000000616177981 */ /* 0x000ea4000c1e1900 */
[----:B------:R-:W-:-:S02]  /*0270*/  IMAD.WIDE.U32 R26, R27, 0x4, R12 ;  /* 0x000000041b1a7825 */ /* 0x000fc400078e000c */
[----:B------:R1:W3:Y:S01]  /*0280*/  LDG.E R20, desc[UR6][R14.64] ;  /* 0x000000060e147981 */ /* 0x0002e2000c1e1900 */
[----:B0-----:R-:W-:-:S03]  /*0290*/  IADD3 R25, PT, PT, R10, R0, RZ ;  /* 0x000000000a197210 */ /* 0x001fc60007ffe0ff */
[----:B------:R0:W2:Y:S01]  /*02a0*/  LDG.E R24, desc[UR6][R28.64] ;  /* 0x000000061c187981 */ /* 0x0000a2000c1e1900 */
[----:B------:R-:W-:-:S03]  /*02b0*/  IMAD.WIDE.U32 R18, R19, 0x4, R16 ;  /* 0x0000000413127825 */ /* 0x000fc600078e0010 */
[----:B------:R0:W4:Y:S01]  /*02c0*/  LDG.E R22, desc[UR6][R26.64] ;  /* 0x000000061a167981 */ /* 0x000122000c1e1900 */
[C-C-:B-1----:R-:W-:Y:S01]  /*02d0*/  IMAD.WIDE.U32 R14, R25.reuse, 0x4, R12.reuse ;  /* 0x00000004190e7825 */ /* 0x142fe200078e000c */
[----:B------:R-:W-:Y:S02]  /*02e0*/  IADD3 R25, PT, PT, R25, R0, RZ ;  /* 0x0000000019197210 */ /* 0x000fe40007ffe0ff */
[----:B------:R-:W3:Y:S01]  /*02f0*/  LDG.E R19, desc[UR6][R18.64] ;  /* 0x0000000612137981 */ /* 0x000ee2000c1e1900 */
[----:B0-----:R-:W-:Y:S01]  /*0300*/  IADD3 R29, PT, PT, R8, 0x6, RZ ;  /* 0x00000006081d7810 */ /* 0x001fe20007ffe0ff */
[----:B------:R-:W-:Y:S02]  /*0310*/  IMAD.WIDE.U32 R26, R10, 0x4, R12 ;  /* 0x000000040a1a7825 */ /* 0x000fe400078e000c */
[----:B------:R0:W5:Y:S01]  /*0320*/  LDG.E R10, desc[UR6][R14.64] ;  /* 0x000000060e0a7981 */ /* 0x000162000c1e1900 */
[----:B------:R-:W-:-:S03]  /*0330*/  IADD3 R28, PT, PT, R8, 0x7, RZ ;  /* 0x00000007081c7810 */ /* 0x000fc60007ffe0ff */
[----:B------:R-:W5:Y:S01]  /*0340*/  LDG.E R18, desc[UR6][R26.64] ;  /* 0x000000061a127981 */ /* 0x000f62000c1e1900 */
[----:B0-----:R-:W-:-:S05]  /*0350*/  IMAD.WIDE.U32 R14, R25, 0x4, R12 ;  /* 0x00000004190e7825 */ /* 0x001fca00078e000c */
[----:B------:R0:W5:Y:S02]  /*0360*/  LDG.E R8, desc[UR6][R14.64] ;  /* 0x000000060e087981 */ /* 0x000164000c1e1900 */
[----:B0-----:R-:W-:Y:S01]  /*0370*/  IMAD.WIDE.U32 R14, R29, 0x4, R16 ;  /* 0x000000041d0e7825 */ /* 0x001fe200078e0010 */
[----:B------:R-:W-:-:S03]  /*0380*/  IADD3 R29, PT, PT, R25, R0, RZ ;  /* 0x00000000191d7210 */ /* 0x000fc60007ffe0ff */
[----:B------:R-:W-:Y:S01]  /*0390*/  IMAD.WIDE.U32 R16, R28, 0x4, R16 ;  /* 0x000000041c107825 */ /* 0x000fe200078e0010 */
[C---:B------:R-:W-:Y:S01]  /*03a0*/  IADD3 R28, PT, PT, R29.reuse, R0, RZ ;  /* 0x000000001d1c7210 */ /* 0x040fe20007ffe0ff */
[----:B------:R0:W5:Y:S04]  /*03b0*/  LDG.E R25, desc[UR6][R14.64] ;  /* 0x000000060e197981 */ /* 0x000168000c1e1900 */
[----:B------:R-:W5:Y:S01]  /*03c0*/  LDG.E R16, desc[UR6][R16.64] ;  /* 0x0000000610107981 */ /* 0x000f62000c1e1900 */
[----:B0-----:R-:W-:-:S04]  /*03d0*/  IMAD.WIDE.U32 R14, R29, 0x4, R12 ;  /* 0x000000041d0e7825 */ /* 0x001fc800078e000c */
[----:B------:R-:W-:Y:S01]  /*03e0*/  IMAD.WIDE.U32 R12, R28, 0x4, R12 ;  /* 0x000000041c0c7825 */ /* 0x000fe200078e000c */
[----:B------:R-:W5:Y:S05]  /*03f0*/  LDG.E R26, desc[UR6][R14.64] ;  /* 0x000000060e1a7981 */ /* 0x000f6a000c1e1900 */
[----:B------:R-:W5:Y:S01]  /*0400*/  LDG.E R12, desc[UR6][R12.64] ;  /* 0x000000060c0c7981 */ /* 0x000f62000c1e1900 */
[----:B------:R-:W-:-:S06]  /*0410*/  UIADD3 UR4, UPT, UPT, UR4, 0x8, URZ ;  /* 0x0000000804047890 */ /* 0x000fcc000fffe0ff */
[----:B------:R-:W-:Y:S01]  /*0420*/  ISETP.NE.AND P1, PT, R4, UR4, PT ;  /* 0x0000000404007c0c */ /* 0x000fe2000bf25270 */
[----:B--2---:R-:W-:-:S04]  /*0430*/  IMAD R23, R23, R24, R6 ;  /* 0x0000001817177224 */ /* 0x004fc800078e0206 */
[----:B----4-:R-:W-:-:S04]  /*0440*/  IMAD R21, R21, R22, R23 ;  /* 0x0000001615157224 */ /* 0x010fc800078e0217 */
[----:B---3--:R-:W-:-:S04]  /*0450*/  IMAD R19, R19, R20, R21 ;  /* 0x0000001413137224 */ /* 0x008fc800078e0215 */
[----:B-----5:R-:W-:-:S04]  /*0460*/  IMAD R11, R11, R18, R19 ;  /* 0x000000120b0b7224 */ /* 0x020fc800078e0213 */
[----:B------:R-:W-:-:S04]  /*0470*/  IMAD R9, R9, R10, R11 ;  /* 0x0000000a09097224 */ /* 0x000fc800078e020b */
[----:B------:R-:W-:-:S04]  /*0480*/  IMAD R7, R7, R8, R9 ;  /* 0x0000000807077224 */ /* 0x000fc800078e0209 */
[----:B------:R-:W-:-:S04]  /*0490*/  IMAD R7, R25, R26, R7 ;  /* 0x0000001a19077224 */ /* 0x000fc800078e0207 */
[----:B------:R-:W-:Y:S01]  /*04a0*/  IMAD R6, R16, R12, R7 ;  /* 0x0000000c10067224 */ /* 0x000fe200078e0207 */
[----:B------:R-:W-:Y:S06]  /*04b0*/  @P1 BRA `(.L_x_7) ;  /* 0xfffffffc000c1947 */ /* 0x000fec000383ffff */
.L_x_6:
[----:B------:R-:W-:Y:S05]  /*04c0*/  @!P0 BRA `(.L_x_8) ;  /* 0x0000000400008947 */ /* 0x000fea0003800000 */
[----:B------:R-:W-:Y:S02]  /*04d0*/  ISETP.GE.U32.AND P0, PT, R3, 0x4, PT ;  /* 0x000000040300780c */ /* 0x000fe40003f06070 */
[----:B------:R-:W-:-:S04]  /*04e0*/  LOP3.LUT R20, R0, 0x3, RZ, 0xc0, !PT ;  /* 0x0000000300147812 */ /* 0x000fc800078ec0ff */
[----:B------:R-:W-:-:S07]  /*04f0*/  ISETP.NE.AND P1, PT, R20, RZ, PT ;  /* 0x000000ff1400720c */ /* 0x000fce0003f25270 */
[----:B------:R-:W-:Y:S06]  /*0500*/  @!P0 BRA `(.L_x_9) ;  /* 0x0000000000788947 */ /* 0x000fec0003800000 */
[----:B------:R-:W0:Y:S01]  /*0510*/  LDC.64 R8, c[0x0][0x388] ;  /* 0x0000e200ff087b82 */ /* 0x000e220000000a00 */
[----:B------:R-:W-:Y:S01]  /*0520*/  IMAD R17, R4, R0, R2 ;  /* 0x0000000004117224 */ /* 0x000fe200078e0202 */
[----:B------:R-:W-:-:S04]  /*0530*/  IADD3 R11, PT, PT, R5, R4, RZ ;  /* 0x00000004050b7210 */ /* 0x000fc80007ffe0ff */
[C---:B------:R-:W-:Y:S02]  /*0540*/  IADD3 R25, PT, PT, R11.reuse, 0x1, RZ ;  /* 0x000000010b197810 */ /* 0x040fe40007ffe0ff */
[----:B------:R-:W1:Y:S01]  /*0550*/  LDC.64 R12, c[0x0][0x380] ;  /* 0x0000e000ff0c7b82 */ /* 0x000e620000000a00 */
[C---:B------:R-:W-:Y:S02]  /*0560*/  IADD3 R21, PT, PT, R11.reuse, 0x2, RZ ;  /* 0x000000020b157810 */ /* 0x040fe40007ffe0ff */
[----:B------:R-:W-:Y:S02]  /*0570*/  IADD3 R27, PT, PT, R0, R17, R0 ;  /* 0x00000011001b7210 */ /* 0x000fe40007ffe000 */
[----:B------:R-:W-:Y:S01]  /*0580*/  IADD3 R29, PT, PT, R11, 0x3, RZ ;  /* 0x000000030b1d7810 */ /* 0x000fe20007ffe0ff */
[----:B0-----:R-:W-:Y:S01]  /*0590*/  IMAD.WIDE.U32 R18, R17, 0x4, R8 ;  /* 0x0000000411127825 */ /* 0x001fe200078e0008 */
[----:B------:R-:W-:-:S03]  /*05a0*/  IADD3 R27, PT, PT, R27, R0, RZ ;  /* 0x000000001b1b7210 */ /* 0x000fc60007ffe0ff */
[----:B------:R-:W-:Y:S02]  /*05b0*/  IMAD.WIDE R14, R0, 0x4, R18 ;  /* 0x00000004000e7825 */ /* 0x000fe400078e0212 */
[----:B------:R-:W2:Y:S02]  /*05c0*/  LDG.E R18, desc[UR6][R18.64] ;  /* 0x0000000612127981 */ /* 0x000ea4000c1e1900 */
[----:B-1----:R-:W-:-:S04]  /*05d0*/  IMAD.WIDE.U32 R22, R11, 0x4, R12 ;  /* 0x000000040b167825 */ /* 0x002fc800078e000c */
[--C-:B------:R-:W-:Y:S01]  /*05e0*/  IMAD.WIDE.U32 R24, R25, 0x4, R12.reuse ;  /* 0x0000000419187825 */ /* 0x100fe200078e000c */
[----:B------:R-:W2:Y:S03]  /*05f0*/  LDG.E R3, desc[UR6][R22.64] ;  /* 0x0000000616037981 */ /* 0x000ea6000c1e1900 */
[----:B------:R-:W-:Y:S01]  /*0600*/  IMAD.WIDE.U32 R16, R21, 0x4, R12 ;  /* 0x0000000415107825 */ /* 0x000fe200078e000c */
[----:B------:R-:W3:Y:S03]  /*0610*/  LDG.E R7, desc[UR6][R24.64] ;  /* 0x0000000618077981 */ /* 0x000ee6000c1e1900 */
[----:B------:R-:W-:Y:S02]  /*0620*/  IMAD.WIDE R10, R0, 0x4, R14 ;  /* 0x00000004000a7825 */ /* 0x000fe400078e020e */
[----:B------:R-:W3:Y:S02]  /*0630*/  LDG.E R14, desc[UR6][R14.64] ;  /* 0x000000060e0e7981 */ /* 0x000ee4000c1e1900 */
[----:B------:R-:W-:-:S02]  /*0640*/  IMAD.WIDE.U32 R12, R29, 0x4, R12 ;  /* 0x000000041d0c7825 */ /* 0x000fc400078e000c */
[----:B------:R-:W4:Y:S02]  /*0650*/  LDG.E R16, desc[UR6][R16.64] ;  /* 0x0000000610107981 */ /* 0x000f24000c1e1900 */
[----:B------:R-:W-:Y:S02]  /*0660*/  IMAD.WIDE.U32 R8, R27, 0x4, R8 ;  /* 0x000000041b087825 */ /* 0x000fe400078e0008 */
[----:B------:R-:W4:Y:S04]  /*0670*/  LDG.E R10, desc[UR6][R10.64] ;  /* 0x000000060a0a7981 */ /* 0x000f28000c1e1900 */
[----:B------:R-:W5:Y:S04]  /*0680*/  LDG.E R12, desc[UR6][R12.64] ;  /* 0x000000060c0c7981 */ /* 0x000f68000c1e1900 */
[----:B------:R-:W5:Y:S01]  /*0690*/  LDG.E R8, desc[UR6][R8.64] ;  /* 0x0000000608087981 */ /* 0x000f62000c1e1900 */
[----:B------:R-:W-:Y:S01]  /*06a0*/  IADD3 R4, PT, PT, R4, 0x4, RZ ;  /* 0x0000000404047810 */ /* 0x000fe20007ffe0ff */
[----:B--2---:R-:W-:-:S04]  /*06b0*/  IMAD R18, R3, R18, R6 ;  /* 0x0000001203127224 */ /* 0x004fc800078e0206 */
[----:B---3--:R-:W-:-:S04]  /*06c0*/  IMAD R7, R7, R14, R18 ;  /* 0x0000000e07077224 */ /* 0x008fc800078e0212 */
[----:B----4-:R-:W-:-:S04]  /*06d0*/  IMAD R7, R16, R10, R7 ;  /* 0x0000000a10077224 */ /* 0x010fc800078e0207 */
[----:B-----5:R-:W-:-:S07]  /*06e0*/  IMAD R6, R12, R8, R7 ;  /* 0x000000080c067224 */ /* 0x020fce00078e0207 */
.L_x_9:
[----:B------:R-:W-:Y:S05]  /*06f0*/  @!P1 BRA `(.L_x_8) ;  /* 0x0000000000749947 */ /* 0x000fea0003800000 */
[----:B------:R-:W0:Y:S01]  /*0700*/  LDC.64 R14, c[0x0][0x380] ;  /* 0x0000e000ff0e7b82 */ /* 0x000e220000000a00 */
[----:B------:R-:W-:Y:S02]  /*0710*/  ISETP.NE.AND P0, PT, R20, 0x1, PT ;  /* 0x000000011400780c */ /* 0x000fe40003f05270 */
[----:B------:R-:W-:-:S04]  /*0720*/  LOP3.LUT R3, R0, 0x1, RZ, 0xc0, !PT ;  /* 0x0000000100037812 */ /* 0x000fc800078ec0ff */
[----:B------:R-:W-:Y:S01]  /*0730*/  ISETP.NE.U32.AND P1, PT, R3, 0x1, PT ;  /* 0x000000010300780c */ /* 0x000fe20003f25070 */
[----:B------:R-:W1:Y:S06]  /*0740*/  LDC.64 R16, c[0x0][0x388] ;  /* 0x0000e200ff107b82 */ /* 0x000e6c0000000a00 */
[----:B------:R-:W-:Y:S01]  /*0750*/  @P0 IADD3 R19, PT, PT, R5, R4, RZ ;  /* 0x0000000405130210 */ /* 0x000fe20007ffe0ff */
[C---:B------:R-:W-:Y:S01]  /*0760*/  @P0 IMAD R13, R4.reuse, R0, R2 ;  /* 0x00000000040d0224 */ /* 0x040fe200078e0202 */
[----:B------:R-:W2:Y:S01]  /*0770*/  LDC.64 R10, c[0x0][0x380] ;  /* 0x0000e000ff0a7b82 */ /* 0x000ea20000000a00 */
[----:B------:R-:W-:-:S02]  /*0780*/  @P0 IADD3 R4, PT, PT, R4, 0x2, RZ ;  /* 0x0000000204040810 */ /* 0x000fc40007ffe0ff */
[----:B------:R-:W-:Y:S02]  /*0790*/  @P0 IADD3 R3, PT, PT, R19, 0x1, RZ ;  /* 0x0000000113030810 */ /* 0x000fe40007ffe0ff */
[-C--:B------:R-:W-:Y:S01]  /*07a0*/  @!P1 IADD3 R7, PT, PT, R5, R4.reuse, RZ ;  /* 0x0000000405079210 */ /* 0x080fe20007ffe0ff */
[----:B------:R-:W-:Y:S02]  /*07b0*/  @!P1 IMAD R21, R0, R4, R2 ;  /* 0x0000000400159224 */ /* 0x000fe400078e0202 */
[----:B------:R-:W3:Y:S01]  /*07c0*/  LDC.64 R8, c[0x0][0x388] ;  /* 0x0000e200ff087b82 */ /* 0x000ee20000000a00 */
[----:B0-----:R-:W-:-:S04]  /*07d0*/  @P0 IMAD.WIDE.U32 R18, R19, 0x4, R14 ;  /* 0x0000000413120825 */ /* 0x001fc800078e000e */
[----:B------:R-:W-:Y:S01]  /*07e0*/  @P0 IMAD.WIDE.U32 R14, R3, 0x4, R14 ;  /* 0x00000004030e0825 */ /* 0x000fe200078e000e */
[C---:B------:R-:W-:Y:S01]  /*07f0*/  @P0 IADD3 R3, PT, PT, R13.reuse, R0, RZ ;  /* 0x000000000d030210 */ /* 0x040fe20007ffe0ff */
[----:B------:R-:W4:Y:S02]  /*0800*/  @P0 LDG.E R19, desc[UR6][R18.64] ;  /* 0x0000000612130981 */ /* 0x000f24000c1e1900 */
[--C-:B-1----:R-:W-:Y:S02]  /*0810*/  @P0 IMAD.WIDE.U32 R12, R13, 0x4, R16.reuse ;  /* 0x000000040d0c0825 */ /* 0x102fe400078e0010 */
[----:B------:R-:W5:Y:S02]  /*0820*/  @P0 LDG.E R14, desc[UR6][R14.64] ;  /* 0x000000060e0e0981 */ /* 0x000f64000c1e1900 */
[----:B------:R-:W-:Y:S02]  /*0830*/  @P0 IMAD.WIDE.U32 R16, R3, 0x4, R16 ;  /* 0x0000000403100825 */ /* 0x000fe400078e0010 */
[----:B------:R-:W4:Y:S02]  /*0840*/  @P0 LDG.E R12, desc[UR6][R12.64] ;  /* 0x000000060c0c0981 */ /* 0x000f24000c1e1900 */
[----:B--2---:R-:W-:-:S02]  /*0850*/  @!P1 IMAD.WIDE.U32 R10, R7, 0x4, R10 ;  /* 0x00000004070a9825 */ /* 0x004fc400078e000a */
[----:B------:R-:W5:Y:S04]  /*0860*/  @P0 LDG.E R16, desc[UR6][R16.64] ;  /* 0x0000000610100981 */ /* 0x000f68000c1e1900 */
[----:B------:R-:W2:Y:S01]  /*0870*/  @!P1 LDG.E R11, desc[UR6][R10.64] ;  /* 0x000000060a0b9981 */ /* 0x000ea2000c1e1900 */
[----:B---3--:R-:W-:-:S06]  /*0880*/  @!P1 IMAD.WIDE.U32 R8, R21, 0x4, R8 ;  /* 0x0000000415089825 */ /* 0x008fcc00078e0008 */
[----:B------:R-:W2:Y:S01]  /*0890*/  @!P1 LDG.E R8, desc[UR6][R8.64] ;  /* 0x0000000608089981 */ /* 0x000ea2000c1e1900 */
[----:B----4-:R-:W-:-:S04]  /*08a0*/  @P0 IMAD R3, R19, R12, R6 ;  /* 0x0000000c13030224 */ /* 0x010fc800078e0206 */
[----:B-----5:R-:W-:-:S04]  /*08b0*/  @P0 IMAD R6, R14, R16, R3 ;  /* 0x000000100e060224 */ /* 0x020fc800078e0203 */
[----:B--2---:R-:W-:-:S07]  /*08c0*/  @!P1 IMAD R6, R11, R8, R6 ;  /* 0x000000080b069224 */ /* 0x004fce00078e0206 */
.L_x_8:
[----:B------:R-:W0:Y:S01]  /*08d0*/  LDC.64 R8, c[0x0][0x390] ;  /* 0x0000e400ff087b82 */ /* 0x000e220000000a00 */
[----:B------:R-:W-:-:S05]  /*08e0*/  IADD3 R3, PT, PT, R5, R2, RZ ;  /* 0x0000000205037210 */ /* 0x000fca0007ffe0ff */
[----:B0-----:R-:W-:-:S05]  /*08f0*/  IMAD.WIDE.U32 R2, R3, 0x4, R8 ;  /* 0x0000000403027825 */ /* 0x001fca00078e0008 */
[----:B------:R-:W-:Y:S01]  /*0900*/  STG.E desc[UR6][R2.64], R6 ;  /* 0x0000000602007986 */ /* 0x000fe2000c101906 */
[----:B------:R-:W-:Y:S05]  /*0910*/  EXIT ;  /* 0x000000000000794d */ /* 0x000fea0003800000 */
.L_x_10:
        /* <DEDUP_REMOVED lines=14> */
.L_x_12:


//--------------------- .nv.shared._Z5mul_8PiS_S_ --------------------------
	.section	.nv.shared._Z5mul_8PiS_S_,"aw",@nobits
	.sectionflags	@""
	.align	4
.nv.shared._Z5mul_8PiS_S_:
	.zero		1032


//--------------------- .nv.shared.reserved.0     --------------------------
	.section	.nv.shared.reserved.0,"aw",@nobits
	.weak		__nv_reservedSMEM_offset_0_alias
	.size		__nv_reservedSMEM_offset_0_alias, 0, 64
	.other		__nv_reservedSMEM_offset_0_alias,@"STO_CUDA_RESERVED_SHARED STV_DEFAULT"
__nv_reservedSMEM_offset_0_alias:
	.zero		0
	.zero		64


//--------------------- .nv.constant0._Z5mul_8PiS_S_ --------------------------
	.section	.nv.constant0._Z5mul_8PiS_S_,"a",@progbits
	.sectionflags	@""
	.align	4
.nv.constant0._Z5mul_8PiS_S_:
	.zero		920


//--------------------- .nv.constant0._Z3mulPiS_S_ --------------------------
	.section	.nv.constant0._Z3mulPiS_S_,"a",@progbits
	.sectionflags	@""
	.align	4
.nv.constant0._Z3mulPiS_S_:
	.zero		920


//--------------------- SYMBOLS --------------------------

	.type		.nv.reservedSmem.offset0,@object
	.size		.nv.reservedSmem.offset0,0x4
	.type		.nv.reservedSmem.cap,@object
	.size		.nv.reservedSmem.cap,0x4
